//
// Generated by NVIDIA NVVM Compiler
//
// Compiler Build ID: CL-36424714
// Cuda compilation tools, release 13.0, V13.0.88
// Based on NVVM 20.0.0
//

.version 9.0
.target sm_100
.address_size 64

	// .globl	_Z6addMatPfS_S_mm

.visible .entry _Z6addMatPfS_S_mm(
	.param .u64 .ptr .align 1 _Z6addMatPfS_S_mm_param_0,
	.param .u64 .ptr .align 1 _Z6addMatPfS_S_mm_param_1,
	.param .u64 .ptr .align 1 _Z6addMatPfS_S_mm_param_2,
	.param .u64 _Z6addMatPfS_S_mm_param_3,
	.param .u64 _Z6addMatPfS_S_mm_param_4
)
{
	.reg .pred 	%p<4>;
	.reg .b32 	%r<10>;
	.reg .b32 	%f<4>;
	.reg .b64 	%rd<17>;

	ld.param.u64 	%rd3, [_Z6addMatPfS_S_mm_param_0];
	ld.param.u64 	%rd4, [_Z6addMatPfS_S_mm_param_1];
	ld.param.u64 	%rd5, [_Z6addMatPfS_S_mm_param_2];
	ld.param.u64 	%rd7, [_Z6addMatPfS_S_mm_param_3];
	ld.param.u64 	%rd8, [_Z6addMatPfS_S_mm_param_4];
	mov.u32 	%r1, %tid.x;
	mov.u32 	%r2, %ctaid.x;
	mov.u32 	%r3, %ntid.x;
	mad.lo.s32 	%r4, %r2, %r3, %r1;
	cvt.u64.u32 	%rd1, %r4;
	mov.u32 	%r5, %tid.y;
	mov.u32 	%r6, %ctaid.y;
	mov.u32 	%r7, %ntid.y;
	mad.lo.s32 	%r8, %r6, %r7, %r5;
	cvt.u64.u32 	%rd2, %r8;
	setp.le.u64 	%p1, %rd7, %rd1;
	setp.le.u64 	%p2, %rd8, %rd2;
	or.pred  	%p3, %p1, %p2;
	@%p3 bra 	$L__BB0_2;
	cvta.to.global.u64 	%rd9, %rd3;
	cvta.to.global.u64 	%rd10, %rd4;
	cvta.to.global.u64 	%rd11, %rd5;
	mad.lo.s64 	%rd12, %rd8, %rd1, %rd2;
	shl.b64 	%rd13, %rd12, 2;
	add.s64 	%rd14, %rd9, %rd13;
	ld.global.f32 	%f1, [%rd14];
	add.s64 	%rd15, %rd10, %rd13;
	ld.global.f32 	%f2, [%rd15];
	add.f32 	%f3, %f1, %f2;
	add.s64 	%rd16, %rd11, %rd13;
	st.global.f32 	[%rd16], %f3;
$L__BB0_2:
	ret;

}


// ===== COMPILED SASS (sm_100) =====

	.target	sm_100

	.elftype	@"ET_EXEC"


//--------------------- .note.nv.tkinfo           --------------------------
	.section	.note.nv.tkinfo,"",@"SHT_NOTE"
	.sectionflags	@"SHF_NOTE_NV_TKINFO"
	.tkinfo
        /*0018*/ 	.word	0x00000002
        /*0030*/ 	.string	""
        /*0030*/ 	.string	"ptxas"
        /*0030*/ 	.string	"Cuda compilation tools, release 13.0, V13.0.88"
        /*0030*/ 	.string	"Build cuda_13.0.r13.0/compiler.36424714_0"
        /*0030*/ 	.string	"-arch sm_100 -m 64 "



//--------------------- .note.nv.cuinfo           --------------------------
	.section	.note.nv.cuinfo,"",@"SHT_NOTE"
	.sectionflags	@"SHF_NOTE_NV_CUINFO"
        /*0018*/ 	.short	0x0002
        /*001a*/ 	.short	0x0064
        /*001c*/ 	.short	0x0082
	.zero		2


//--------------------- .nv.info                  --------------------------
	.section	.nv.info,"",@"SHT_CUDA_INFO"
	.align	4


	//----- nvinfo : EIATTR_REGCOUNT
	.align		4
        /*0000*/ 	.byte	0x04, 0x2f
        /*0002*/ 	.short	(.L_1 - .L_0)
	.align		4
.L_0:
        /*0004*/ 	.word	index@(_Z6addMatPfS_S_mm)
        /*0008*/ 	.word	0x0000000c


	//----- nvinfo : EIATTR_FRAME_SIZE
	.align		4
.L_1:
        /*000c*/ 	.byte	0x04, 0x11
        /*000e*/ 	.short	(.L_3 - .L_2)
	.align		4
.L_2:
        /*0010*/ 	.word	index@(_Z6addMatPfS_S_mm)
        /*0014*/ 	.word	0x00000000


	//----- nvinfo : EIATTR_MIN_STACK_SIZE
	.align		4
.L_3:
        /*0018*/ 	.byte	0x04, 0x12
        /*001a*/ 	.short	(.L_5 - .L_4)
	.align		4
.L_4:
        /*001c*/ 	.word	index@(_Z6addMatPfS_S_mm)
        /*0020*/ 	.word	0x00000000
.L_5:


//--------------------- .nv.compat                --------------------------
	.section	.nv.compat,"",@"SHT_CUDA_COMPAT_INFO"
	.align	4
        /*0000*/ 	.byte	0x02, 0x09, 0x00, 0x00, 0x02, 0x02, 0x01, 0x00, 0x02, 0x05, 0x05, 0x00, 0x03, 0x07, 0x01, 0x01
        /*0010*/ 	.byte	0x02, 0x03, 0x00, 0x00, 0x02, 0x06, 0x01, 0x00, 0x04, 0x0b, 0x08, 0x00, 0x09, 0x00, 0x00, 0x00
        /*0020*/ 	.byte	0x00, 0x00, 0x00, 0x00


//--------------------- .nv.info._Z6addMatPfS_S_mm --------------------------
	.section	.nv.info._Z6addMatPfS_S_mm,"",@"SHT_CUDA_INFO"
	.sectionflags	@""
	.align	4


	//----- nvinfo : EIATTR_CUDA_API_VERSION
	.align		4
        /*0000*/ 	.byte	0x04, 0x37
        /*0002*/ 	.short	(.L_7 - .L_6)
.L_6:
        /*0004*/ 	.word	0x00000082


	//----- nvinfo : EIATTR_KPARAM_INFO
	.align		4
.L_7:
        /*0008*/ 	.byte	0x04, 0x17
        /*000a*/ 	.short	(.L_9 - .L_8)
.L_8:
        /*000c*/ 	.word	0x00000000
        /*0010*/ 	.short	0x0004
        /*0012*/ 	.short	0x0020
        /*0014*/ 	.byte	0x00, 0xf0, 0x21, 0x00


	//----- nvinfo : EIATTR_KPARAM_INFO
	.align		4
.L_9:
        /*0018*/ 	.byte	0x04, 0x17
        /*001a*/ 	.short	(.L_11 - .L_10)
.L_10:
        /*001c*/ 	.word	0x00000000
        /*0020*/ 	.short	0x0003
        /*0022*/ 	.short	0x0018
        /*0024*/ 	.byte	0x00, 0xf0, 0x21, 0x00


	//----- nvinfo : EIATTR_KPARAM_INFO
	.align		4
.L_11:
        /*0028*/ 	.byte	0x04, 0x17
        /*002a*/ 	.short	(.L_13 - .L_12)
.L_12:
        /*002c*/ 	.word	0x00000000
        /*0030*/ 	.short	0x0002
        /*0032*/ 	.short	0x0010
        /*0034*/ 	.byte	0x00, 0xf5, 0x21, 0x00


	//----- nvinfo : EIATTR_KPARAM_INFO
	.align		4
.L_13:
        /*0038*/ 	.byte	0x04, 0x17
        /*003a*/ 	.short	(.L_15 - .L_14)
.L_14:
        /*003c*/ 	.word	0x00000000
        /*0040*/ 	.short	0x0001
        /*0042*/ 	.short	0x0008
        /*0044*/ 	.byte	0x00, 0xf5, 0x21, 0x00


	//----- nvinfo : EIATTR_KPARAM_INFO
	.align		4
.L_15:
        /*0048*/ 	.byte	0x04, 0x17
        /*004a*/ 	.short	(.L_17 - .L_16)
.L_16:
        /*004c*/ 	.word	0x00000000
        /*0050*/ 	.short	0x0000
        /*0052*/ 	.short	0x0000
        /*0054*/ 	.byte	0x00, 0xf5, 0x21, 0x00


	//----- nvinfo : EIATTR_SPARSE_MMA_MASK
	.align		4
.L_17:
        /*0058*/ 	.byte	0x03, 0x50
        /*005a*/ 	.short	0x0000


	//----- nvinfo : EIATTR_MAXREG_COUNT
	.align		4
        /*005c*/ 	.byte	0x03, 0x1b
        /*005e*/ 	.short	0x00ff


	//----- nvinfo : EIATTR_MERCURY_ISA_VERSION
	.align		4
        /*0060*/ 	.byte	0x03, 0x5f
        /*0062*/ 	.short	0x0101


	//----- nvinfo : EIATTR_VRC_CTA_INIT_COUNT
	.align		4
        /*0064*/ 	.byte	0x02, 0x4a
	.zero		1
	.zero		1


	//----- nvinfo : EIATTR_EXIT_INSTR_OFFSETS
	.align		4
        /*0068*/ 	.byte	0x04, 0x1c
        /*006a*/ 	.short	(.L_19 - .L_18)


	//   ....[0]....
.L_18:
        /*006c*/ 	.word	0x000000f0


	//   ....[1]....
        /*0070*/ 	.word	0x00000220


	//----- nvinfo : EIATTR_CBANK_PARAM_SIZE
	.align		4
.L_19:
        /*0074*/ 	.byte	0x03, 0x19
        /*0076*/ 	.short	0x0028


	//----- nvinfo : EIATTR_PARAM_CBANK
	.align		4
        /*0078*/ 	.byte	0x04, 0x0a
        /*007a*/ 	.short	(.L_21 - .L_20)
	.align		4
.L_20:
        /*007c*/ 	.word	index@(.nv.constant0._Z6addMatPfS_S_mm)
        /*0080*/ 	.short	0x0380
        /*0082*/ 	.short	0x0028


	//----- nvinfo : EIATTR_SW_WAR
	.align		4
.L_21:
        /*0084*/ 	.byte	0x04, 0x36
        /*0086*/ 	.short	(.L_23 - .L_22)
.L_22:
        /*0088*/ 	.word	0x00000008
.L_23:


//--------------------- .nv.callgraph             --------------------------
	.section	.nv.callgraph,"",@"SHT_CUDA_CALLGRAPH"
	.align	4
	.sectionentsize	8
	.align		4
        /*0000*/ 	.word	0x00000000
	.align		4
        /*0004*/ 	.word	0xffffffff
	.align		4
        /*0008*/ 	.word	0x00000000
	.align		4
        /*000c*/ 	.word	0xfffffffe
	.align		4
        /*0010*/ 	.word	0x00000000
	.align		4
        /*0014*/ 	.word	0xfffffffd
	.align		4
        /*0018*/ 	.word	0x00000000
	.align		4
        /*001c*/ 	.word	0xfffffffc


//--------------------- .text._Z6addMatPfS_S_mm   --------------------------
	.section	.text._Z6addMatPfS_S_mm,"ax",@progbits
	.align	128
        .global         _Z6addMatPfS_S_mm
        .type           _Z6addMatPfS_S_mm,@function
        .size           _Z6addMatPfS_S_mm,(.L_x_1 - _Z6addMatPfS_S_mm)
        .other          _Z6addMatPfS_S_mm,@"STO_CUDA_ENTRY STV_DEFAULT"
_Z6addMatPfS_S_mm:
.text._Z6addMatPfS_S_mm:
[----:B------:R-:W-:Y:S01]  /*0000*/  LDC R1, c[0x0][0x37c] ;  /* 0x0000df00ff017b82 */ /* 0x000fe20000000800 */
[----:B------:R-:W0:Y:S07]  /*0010*/  S2R R2, SR_TID.Y ;  /* 0x0000000000027919 */ /* 0x000e2e0000002200 */
[----:B------:R-:W1:Y:S01]  /*0020*/  LDC R0, c[0x0][0x360] ;  /* 0x0000d800ff007b82 */ /* 0x000e620000000800 */
[----:B------:R-:W2:Y:S01]  /*0030*/  LDCU.64 UR6, c[0x0][0x3a0] ;  /* 0x00007400ff0677ac */ /* 0x000ea20008000a00 */
[----:B------:R-:W1:Y:S01]  /*0040*/  S2R R5, SR_TID.X ;  /* 0x0000000000057919 */ /* 0x000e620000002100 */
[----:B------:R-:W3:Y:S05]  /*0050*/  LDCU.64 UR8, c[0x0][0x398] ;  /* 0x00007300ff0877ac */ /* 0x000eea0008000a00 */
[----:B------:R-:W0:Y:S08]  /*0060*/  S2UR UR5, SR_CTAID.Y ;  /* 0x00000000000579c3 */ /* 0x000e300000002600 */
[----:B------:R-:W0:Y:S08]  /*0070*/  LDC R3, c[0x0][0x364] ;  /* 0x0000d900ff037b82 */ /* 0x000e300000000800 */
[----:B------:R-:W1:Y:S01]  /*0080*/  S2UR UR4, SR_CTAID.X ;  /* 0x00000000000479c3 */ /* 0x000e620000002500 */
[----:B0-----:R-:W-:-:S05]  /*0090*/  IMAD R2, R3, UR5, R2 ;  /* 0x0000000503027c24 */ /* 0x001fca000f8e0202 */
[----:B--2---:R-:W-:Y:S01]  /*00a0*/  ISETP.GE.U32.AND P1, PT, R2, UR6, PT ;  /* 0x0000000602007c0c */ /* 0x004fe2000bf26070 */
[----:B-1----:R-:W-:-:S03]  /*00b0*/  IMAD R5, R0, UR4, R5 ;  /* 0x0000000400057c24 */ /* 0x002fc6000f8e0205 */
[----:B------:R-:W-:Y:S02]  /*00c0*/  ISETP.GE.U32.AND.EX P1, PT, RZ, UR7, PT, P1 ;  /* 0x00000007ff007c0c */ /* 0x000fe4000bf26110 */
[----:B---3--:R-:W-:-:S04]  /*00d0*/  ISETP.GE.U32.AND P0, PT, R5, UR8, PT ;  /* 0x0000000805007c0c */ /* 0x008fc8000bf06070 */
[----:B------:R-:W-:-:S13]  /*00e0*/  ISETP.GE.U32.OR.EX P0, PT, RZ, UR9, P1, P0 ;  /* 0x00000009ff007c0c */ /* 0x000fda0008f06500 */
[----:B------:R-:W-:Y:S05]  /*00f0*/  @P0 EXIT ;  /* 0x000000000000094d */ /* 0x000fea0003800000 */
[----:B------:R-:W0:Y:S01]  /*0100*/  LDCU.128 UR8, c[0x0][0x380] ;  /* 0x00007000ff0877ac */ /* 0x000e220008000c00 */
[----:B------:R-:W-:Y:S01]  /*0110*/  IMAD.MOV.U32 R3, RZ, RZ, RZ ;  /* 0x000000ffff037224 */ /* 0x000fe200078e00ff */
[----:B------:R-:W1:Y:S01]  /*0120*/  LDCU.64 UR4, c[0x0][0x358] ;  /* 0x00006b00ff0477ac */ /* 0x000e620008000a00 */
[----:B------:R-:W-:-:S04]  /*0130*/  IMAD.WIDE.U32 R2, R5, UR6, R2 ;  /* 0x0000000605027c25 */ /* 0x000fc8000f8e0002 */
[----:B------:R-:W-:Y:S02]  /*0140*/  IMAD R5, R5, UR7, R3 ;  /* 0x0000000705057c24 */ /* 0x000fe4000f8e0203 */
[----:B------:R-:W-:-:S03]  /*0150*/  IMAD.SHL.U32 R6, R2, 0x4, RZ ;  /* 0x0000000402067824 */ /* 0x000fc600078e00ff */
[----:B------:R-:W-:Y:S02]  /*0160*/  SHF.L.U64.HI R0, R2, 0x2, R5 ;  /* 0x0000000202007819 */ /* 0x000fe40000010205 */
[C---:B0-----:R-:W-:Y:S02]  /*0170*/  IADD3 R4, P1, PT, R6.reuse, UR10, RZ ;  /* 0x0000000a06047c10 */ /* 0x041fe4000ff3e0ff */
[----:B------:R-:W-:Y:S02]  /*0180*/  IADD3 R2, P0, PT, R6, UR8, RZ ;  /* 0x0000000806027c10 */ /* 0x000fe4000ff1e0ff */
[C---:B------:R-:W-:Y:S02]  /*0190*/  IADD3.X R5, PT, PT, R0.reuse, UR11, RZ, P1, !PT ;  /* 0x0000000b00057c10 */ /* 0x040fe40008ffe4ff */
[----:B------:R-:W-:Y:S01]  /*01a0*/  IADD3.X R3, PT, PT, R0, UR9, RZ, P0, !PT ;  /* 0x0000000900037c10 */ /* 0x000fe200087fe4ff */
[----:B------:R-:W0:Y:S03]  /*01b0*/  LDCU.64 UR8, c[0x0][0x390] ;  /* 0x00007200ff0877ac */ /* 0x000e260008000a00 */
[----:B-1----:R-:W2:Y:S04]  /*01c0*/  LDG.E R5, desc[UR4][R4.64] ;  /* 0x0000000404057981 */ /* 0x002ea8000c1e1900 */
[----:B------:R-:W2:Y:S01]  /*01d0*/  LDG.E R2, desc[UR4][R2.64] ;  /* 0x0000000402027981 */ /* 0x000ea2000c1e1900 */
[----:B0-----:R-:W-:-:S04]  /*01e0*/  IADD3 R6, P0, PT, R6, UR8, RZ ;  /* 0x0000000806067c10 */ /* 0x001fc8000ff1e0ff */
[----:B------:R-:W-:Y:S01]  /*01f0*/  IADD3.X R7, PT, PT, R0, UR9, RZ, P0, !PT ;  /* 0x0000000900077c10 */ /* 0x000fe200087fe4ff */
[----:B--2---:R-:W-:-:S05]  /*0200*/  FADD R9, R2, R5 ;  /* 0x0000000502097221 */ /* 0x004fca0000000000 */
[----:B------:R-:W-:Y:S01]  /*0210*/  STG.E desc[UR4][R6.64], R9 ;  /* 0x0000000906007986 */ /* 0x000fe2000c101904 */
[----:B------:R-:W-:Y:S05]  /*0220*/  EXIT ;  /* 0x000000000000794d */ /* 0x000fea0003800000 */
.L_x_0:
[----:B------:R-:W-:-:S00]  /*0230*/  BRA `(.L_x_0) ;  /* 0xfffffffc00fc7947 */ /* 0x000fc0000383ffff */
[----:B------:R-:W-:-:S00]  /*0240*/  NOP ;  /* 0x0000000000007918 */ /* 0x000fc00000000000 */
        /* <DEDUP_REMOVED lines=11> */
.L_x_1:


//--------------------- .nv.shared.reserved.0     --------------------------
	.section	.nv.shared.reserved.0,"aw",@nobits
	.weak		__nv_reservedSMEM_offset_0_alias
	.size		__nv_reservedSMEM_offset_0_alias, 0, 64
	.other		__nv_reservedSMEM_offset_0_alias,@"STO_CUDA_RESERVED_SHARED STV_DEFAULT"
__nv_reservedSMEM_offset_0_alias:
	.zero		0
	.zero		64


//--------------------- .nv.constant0._Z6addMatPfS_S_mm --------------------------
	.section	.nv.constant0._Z6addMatPfS_S_mm,"a",@progbits
	.sectionflags	@""
	.align	4
.nv.constant0._Z6addMatPfS_S_mm:
	.zero		936


//--------------------- SYMBOLS --------------------------

	.type		.nv.reservedSmem.offset0,@object
	.size		.nv.reservedSmem.offset0,0x4
